//
// Generated by NVIDIA NVVM Compiler
//
// Compiler Build ID: CL-36424714
// Cuda compilation tools, release 13.0, V13.0.88
// Based on NVVM 20.0.0
//

.version 9.0
.target sm_100
.address_size 64

	// .globl	_Z48Dot_float_float_float_cuda_Dot_8157_block_kernelPfS_S_iiPc

.visible .entry _Z48Dot_float_float_float_cuda_Dot_8157_block_kernelPfS_S_iiPc(
	.param .u64 .ptr .align 1 _Z48Dot_float_float_float_cuda_Dot_8157_block_kernelPfS_S_iiPc_param_0,
	.param .u64 .ptr .align 1 _Z48Dot_float_float_float_cuda_Dot_8157_block_kernelPfS_S_iiPc_param_1,
	.param .u64 .ptr .align 1 _Z48Dot_float_float_float_cuda_Dot_8157_block_kernelPfS_S_iiPc_param_2,
	.param .u32 _Z48Dot_float_float_float_cuda_Dot_8157_block_kernelPfS_S_iiPc_param_3,
	.param .u32 _Z48Dot_float_float_float_cuda_Dot_8157_block_kernelPfS_S_iiPc_param_4,
	.param .u64 .ptr .align 1 _Z48Dot_float_float_float_cuda_Dot_8157_block_kernelPfS_S_iiPc_param_5
)
{
	.reg .pred 	%p<4>;
	.reg .b32 	%r<13>;
	.reg .b32 	%f<98>;
	.reg .b64 	%rd<14>;

	ld.param.u64 	%rd2, [_Z48Dot_float_float_float_cuda_Dot_8157_block_kernelPfS_S_iiPc_param_0];
	ld.param.u64 	%rd3, [_Z48Dot_float_float_float_cuda_Dot_8157_block_kernelPfS_S_iiPc_param_1];
	ld.param.u64 	%rd4, [_Z48Dot_float_float_float_cuda_Dot_8157_block_kernelPfS_S_iiPc_param_2];
	ld.param.u32 	%r4, [_Z48Dot_float_float_float_cuda_Dot_8157_block_kernelPfS_S_iiPc_param_3];
	ld.param.u32 	%r3, [_Z48Dot_float_float_float_cuda_Dot_8157_block_kernelPfS_S_iiPc_param_4];
	setp.gt.s32 	%p1, %r4, 255;
	@%p1 bra 	$L__BB0_5;
	mov.u32 	%r1, %tid.x;
	and.b32  	%r5, %r1, 31;
	shl.b32 	%r6, %r3, 6;
	and.b32  	%r7, %r6, 1073741760;
	or.b32  	%r2, %r7, %r5;
	setp.gt.u32 	%p2, %r2, 255;
	@%p2 bra 	$L__BB0_5;
	cvta.to.global.u64 	%rd5, %rd2;
	shl.b32 	%r8, %r1, 2;
	cvt.u64.u32 	%rd6, %r8;
	and.b64  	%rd7, %rd6, 3968;
	add.s64 	%rd8, %rd5, %rd7;
	ld.global.f32 	%f2, [%rd8];
	shl.b32 	%r9, %r1, 8;
	and.b32  	%r10, %r9, 253952;
	add.s32 	%r11, %r10, %r2;
	cvta.to.global.u64 	%rd9, %rd3;
	mul.wide.u32 	%rd10, %r11, 4;
	add.s64 	%rd11, %rd9, %rd10;
	ld.global.f32 	%f3, [%rd11];
	fma.rn.f32 	%f4, %f2, %f3, 0f00000000;
	ld.global.f32 	%f5, [%rd8+4];
	ld.global.f32 	%f6, [%rd11+1024];
	fma.rn.f32 	%f7, %f5, %f6, %f4;
	ld.global.f32 	%f8, [%rd8+8];
	ld.global.f32 	%f9, [%rd11+2048];
	fma.rn.f32 	%f10, %f8, %f9, %f7;
	ld.global.f32 	%f11, [%rd8+12];
	ld.global.f32 	%f12, [%rd11+3072];
	fma.rn.f32 	%f13, %f11, %f12, %f10;
	ld.global.f32 	%f14, [%rd8+16];
	ld.global.f32 	%f15, [%rd11+4096];
	fma.rn.f32 	%f16, %f14, %f15, %f13;
	ld.global.f32 	%f17, [%rd8+20];
	ld.global.f32 	%f18, [%rd11+5120];
	fma.rn.f32 	%f19, %f17, %f18, %f16;
	ld.global.f32 	%f20, [%rd8+24];
	ld.global.f32 	%f21, [%rd11+6144];
	fma.rn.f32 	%f22, %f20, %f21, %f19;
	ld.global.f32 	%f23, [%rd8+28];
	ld.global.f32 	%f24, [%rd11+7168];
	fma.rn.f32 	%f25, %f23, %f24, %f22;
	ld.global.f32 	%f26, [%rd8+32];
	ld.global.f32 	%f27, [%rd11+8192];
	fma.rn.f32 	%f28, %f26, %f27, %f25;
	ld.global.f32 	%f29, [%rd8+36];
	ld.global.f32 	%f30, [%rd11+9216];
	fma.rn.f32 	%f31, %f29, %f30, %f28;
	ld.global.f32 	%f32, [%rd8+40];
	ld.global.f32 	%f33, [%rd11+10240];
	fma.rn.f32 	%f34, %f32, %f33, %f31;
	ld.global.f32 	%f35, [%rd8+44];
	ld.global.f32 	%f36, [%rd11+11264];
	fma.rn.f32 	%f37, %f35, %f36, %f34;
	ld.global.f32 	%f38, [%rd8+48];
	ld.global.f32 	%f39, [%rd11+12288];
	fma.rn.f32 	%f40, %f38, %f39, %f37;
	ld.global.f32 	%f41, [%rd8+52];
	ld.global.f32 	%f42, [%rd11+13312];
	fma.rn.f32 	%f43, %f41, %f42, %f40;
	ld.global.f32 	%f44, [%rd8+56];
	ld.global.f32 	%f45, [%rd11+14336];
	fma.rn.f32 	%f46, %f44, %f45, %f43;
	ld.global.f32 	%f47, [%rd8+60];
	ld.global.f32 	%f48, [%rd11+15360];
	fma.rn.f32 	%f49, %f47, %f48, %f46;
	ld.global.f32 	%f50, [%rd8+64];
	ld.global.f32 	%f51, [%rd11+16384];
	fma.rn.f32 	%f52, %f50, %f51, %f49;
	ld.global.f32 	%f53, [%rd8+68];
	ld.global.f32 	%f54, [%rd11+17408];
	fma.rn.f32 	%f55, %f53, %f54, %f52;
	ld.global.f32 	%f56, [%rd8+72];
	ld.global.f32 	%f57, [%rd11+18432];
	fma.rn.f32 	%f58, %f56, %f57, %f55;
	ld.global.f32 	%f59, [%rd8+76];
	ld.global.f32 	%f60, [%rd11+19456];
	fma.rn.f32 	%f61, %f59, %f60, %f58;
	ld.global.f32 	%f62, [%rd8+80];
	ld.global.f32 	%f63, [%rd11+20480];
	fma.rn.f32 	%f64, %f62, %f63, %f61;
	ld.global.f32 	%f65, [%rd8+84];
	ld.global.f32 	%f66, [%rd11+21504];
	fma.rn.f32 	%f67, %f65, %f66, %f64;
	ld.global.f32 	%f68, [%rd8+88];
	ld.global.f32 	%f69, [%rd11+22528];
	fma.rn.f32 	%f70, %f68, %f69, %f67;
	ld.global.f32 	%f71, [%rd8+92];
	ld.global.f32 	%f72, [%rd11+23552];
	fma.rn.f32 	%f73, %f71, %f72, %f70;
	ld.global.f32 	%f74, [%rd8+96];
	ld.global.f32 	%f75, [%rd11+24576];
	fma.rn.f32 	%f76, %f74, %f75, %f73;
	ld.global.f32 	%f77, [%rd8+100];
	ld.global.f32 	%f78, [%rd11+25600];
	fma.rn.f32 	%f79, %f77, %f78, %f76;
	ld.global.f32 	%f80, [%rd8+104];
	ld.global.f32 	%f81, [%rd11+26624];
	fma.rn.f32 	%f82, %f80, %f81, %f79;
	ld.global.f32 	%f83, [%rd8+108];
	ld.global.f32 	%f84, [%rd11+27648];
	fma.rn.f32 	%f85, %f83, %f84, %f82;
	ld.global.f32 	%f86, [%rd8+112];
	ld.global.f32 	%f87, [%rd11+28672];
	fma.rn.f32 	%f88, %f86, %f87, %f85;
	ld.global.f32 	%f89, [%rd8+116];
	ld.global.f32 	%f90, [%rd11+29696];
	fma.rn.f32 	%f91, %f89, %f90, %f88;
	ld.global.f32 	%f92, [%rd8+120];
	ld.global.f32 	%f93, [%rd11+30720];
	fma.rn.f32 	%f94, %f92, %f93, %f91;
	ld.global.f32 	%f95, [%rd8+124];
	ld.global.f32 	%f96, [%rd11+31744];
	fma.rn.f32 	%f1, %f95, %f96, %f94;
	setp.gt.u32 	%p3, %r1, 31;
	cvta.to.global.u64 	%rd12, %rd4;
	mul.wide.u32 	%rd13, %r2, 4;
	add.s64 	%rd1, %rd12, %rd13;
	@%p3 bra 	$L__BB0_4;
	mov.b32 	%r12, 0;
	st.global.u32 	[%rd1], %r12;
$L__BB0_4:
	bar.sync 	0;
	atom.global.add.f32 	%f97, [%rd1], %f1;
$L__BB0_5:
	ret;

}


// ===== COMPILED SASS (sm_100) =====

	.target	sm_100

	.elftype	@"ET_EXEC"


//--------------------- .note.nv.tkinfo           --------------------------
	.section	.note.nv.tkinfo,"",@"SHT_NOTE"
	.sectionflags	@"SHF_NOTE_NV_TKINFO"
	.tkinfo
        /*0018*/ 	.word	0x00000002
        /*0030*/ 	.string	""
        /*0030*/ 	.string	"ptxas"
        /*0030*/ 	.string	"Cuda compilation tools, release 13.0, V13.0.88"
        /*0030*/ 	.string	"Build cuda_13.0.r13.0/compiler.36424714_0"
        /*0030*/ 	.string	"-arch sm_100 -m 64 "



//--------------------- .note.nv.cuinfo           --------------------------
	.section	.note.nv.cuinfo,"",@"SHT_NOTE"
	.sectionflags	@"SHF_NOTE_NV_CUINFO"
        /*0018*/ 	.short	0x0002
        /*001a*/ 	.short	0x0064
        /*001c*/ 	.short	0x0082
	.zero		2


//--------------------- .nv.info                  --------------------------
	.section	.nv.info,"",@"SHT_CUDA_INFO"
	.align	4


	//----- nvinfo : EIATTR_REGCOUNT
	.align		4
        /*0000*/ 	.byte	0x04, 0x2f
        /*0002*/ 	.short	(.L_1 - .L_0)
	.align		4
.L_0:
        /*0004*/ 	.word	index@(_Z48Dot_float_float_float_cuda_Dot_8157_block_kernelPfS_S_iiPc)
        /*0008*/ 	.word	0x00000020


	//----- nvinfo : EIATTR_FRAME_SIZE
	.align		4
.L_1:
        /*000c*/ 	.byte	0x04, 0x11
        /*000e*/ 	.short	(.L_3 - .L_2)
	.align		4
.L_2:
        /*0010*/ 	.word	index@(_Z48Dot_float_float_float_cuda_Dot_8157_block_kernelPfS_S_iiPc)
        /*0014*/ 	.word	0x00000000


	//----- nvinfo : EIATTR_MIN_STACK_SIZE
	.align		4
.L_3:
        /*0018*/ 	.byte	0x04, 0x12
        /*001a*/ 	.short	(.L_5 - .L_4)
	.align		4
.L_4:
        /*001c*/ 	.word	index@(_Z48Dot_float_float_float_cuda_Dot_8157_block_kernelPfS_S_iiPc)
        /*0020*/ 	.word	0x00000000
.L_5:


//--------------------- .nv.compat                --------------------------
	.section	.nv.compat,"",@"SHT_CUDA_COMPAT_INFO"
	.align	4
        /*0000*/ 	.byte	0x02, 0x09, 0x00, 0x00, 0x02, 0x02, 0x01, 0x00, 0x02, 0x05, 0x05, 0x00, 0x03, 0x07, 0x01, 0x01
        /*0010*/ 	.byte	0x02, 0x03, 0x00, 0x00, 0x02, 0x06, 0x01, 0x00, 0x04, 0x0b, 0x08, 0x00, 0x09, 0x00, 0x00, 0x00
        /*0020*/ 	.byte	0x00, 0x00, 0x00, 0x00


//--------------------- .nv.info._Z48Dot_float_float_float_cuda_Dot_8157_block_kernelPfS_S_iiPc --------------------------
	.section	.nv.info._Z48Dot_float_float_float_cuda_Dot_8157_block_kernelPfS_S_iiPc,"",@"SHT_CUDA_INFO"
	.sectionflags	@""
	.align	4


	//----- nvinfo : EIATTR_CUDA_API_VERSION
	.align		4
        /*0000*/ 	.byte	0x04, 0x37
        /*0002*/ 	.short	(.L_7 - .L_6)
.L_6:
        /*0004*/ 	.word	0x00000082


	//----- nvinfo : EIATTR_KPARAM_INFO
	.align		4
.L_7:
        /*0008*/ 	.byte	0x04, 0x17
        /*000a*/ 	.short	(.L_9 - .L_8)
.L_8:
        /*000c*/ 	.word	0x00000000
        /*0010*/ 	.short	0x0005
        /*0012*/ 	.short	0x0020
        /*0014*/ 	.byte	0x00, 0xf5, 0x21, 0x00


	//----- nvinfo : EIATTR_KPARAM_INFO
	.align		4
.L_9:
        /*0018*/ 	.byte	0x04, 0x17
        /*001a*/ 	.short	(.L_11 - .L_10)
.L_10:
        /*001c*/ 	.word	0x00000000
        /*0020*/ 	.short	0x0004
        /*0022*/ 	.short	0x001c
        /*0024*/ 	.byte	0x00, 0xf0, 0x11, 0x00


	//----- nvinfo : EIATTR_KPARAM_INFO
	.align		4
.L_11:
        /*0028*/ 	.byte	0x04, 0x17
        /*002a*/ 	.short	(.L_13 - .L_12)
.L_12:
        /*002c*/ 	.word	0x00000000
        /*0030*/ 	.short	0x0003
        /*0032*/ 	.short	0x0018
        /*0034*/ 	.byte	0x00, 0xf0, 0x11, 0x00


	//----- nvinfo : EIATTR_KPARAM_INFO
	.align		4
.L_13:
        /*0038*/ 	.byte	0x04, 0x17
        /*003a*/ 	.short	(.L_15 - .L_14)
.L_14:
        /*003c*/ 	.word	0x00000000
        /*0040*/ 	.short	0x0002
        /*0042*/ 	.short	0x0010
        /*0044*/ 	.byte	0x00, 0xf5, 0x21, 0x00


	//----- nvinfo : EIATTR_KPARAM_INFO
	.align		4
.L_15:
        /*0048*/ 	.byte	0x04, 0x17
        /*004a*/ 	.short	(.L_17 - .L_16)
.L_16:
        /*004c*/ 	.word	0x00000000
        /*0050*/ 	.short	0x0001
        /*0052*/ 	.short	0x0008
        /*0054*/ 	.byte	0x00, 0xf5, 0x21, 0x00


	//----- nvinfo : EIATTR_KPARAM_INFO
	.align		4
.L_17:
        /*0058*/ 	.byte	0x04, 0x17
        /*005a*/ 	.short	(.L_19 - .L_18)
.L_18:
        /*005c*/ 	.word	0x00000000
        /*0060*/ 	.short	0x0000
        /*0062*/ 	.short	0x0000
        /*0064*/ 	.byte	0x00, 0xf5, 0x21, 0x00


	//----- nvinfo : EIATTR_SPARSE_MMA_MASK
	.align		4
.L_19:
        /*0068*/ 	.byte	0x03, 0x50
        /*006a*/ 	.short	0x0000


	//----- nvinfo : EIATTR_MAXREG_COUNT
	.align		4
        /*006c*/ 	.byte	0x03, 0x1b
        /*006e*/ 	.short	0x00ff


	//----- nvinfo : EIATTR_NUM_BARRIERS
	.align		4
        /*0070*/ 	.byte	0x02, 0x4c
        /*0072*/ 	.byte	0x01
	.zero		1


	//----- nvinfo : EIATTR_MERCURY_ISA_VERSION
	.align		4
        /*0074*/ 	.byte	0x03, 0x5f
        /*0076*/ 	.short	0x0101


	//----- nvinfo : EIATTR_VRC_CTA_INIT_COUNT
	.align		4
        /*0078*/ 	.byte	0x02, 0x4a
	.zero		1
	.zero		1


	//----- nvinfo : EIATTR_EXIT_INSTR_OFFSETS
	.align		4
        /*007c*/ 	.byte	0x04, 0x1c
        /*007e*/ 	.short	(.L_21 - .L_20)


	//   ....[0]....
.L_20:
        /*0080*/ 	.word	0x00000030


	//   ....[1]....
        /*0084*/ 	.word	0x000000a0


	//   ....[2]....
        /*0088*/ 	.word	0x000007c0


	//----- nvinfo : EIATTR_CBANK_PARAM_SIZE
	.align		4
.L_21:
        /*008c*/ 	.byte	0x03, 0x19
        /*008e*/ 	.short	0x0028


	//----- nvinfo : EIATTR_PARAM_CBANK
	.align		4
        /*0090*/ 	.byte	0x04, 0x0a
        /*0092*/ 	.short	(.L_23 - .L_22)
	.align		4
.L_22:
        /*0094*/ 	.word	index@(.nv.constant0._Z48Dot_float_float_float_cuda_Dot_8157_block_kernelPfS_S_iiPc)
        /*0098*/ 	.short	0x0380
        /*009a*/ 	.short	0x0028


	//----- nvinfo : EIATTR_SW_WAR
	.align		4
.L_23:
        /*009c*/ 	.byte	0x04, 0x36
        /*009e*/ 	.short	(.L_25 - .L_24)
.L_24:
        /*00a0*/ 	.word	0x00000008
.L_25:


//--------------------- .nv.callgraph             --------------------------
	.section	.nv.callgraph,"",@"SHT_CUDA_CALLGRAPH"
	.align	4
	.sectionentsize	8
	.align		4
        /*0000*/ 	.word	0x00000000
	.align		4
        /*0004*/ 	.word	0xffffffff
	.align		4
        /*0008*/ 	.word	0x00000000
	.align		4
        /*000c*/ 	.word	0xfffffffe
	.align		4
        /*0010*/ 	.word	0x00000000
	.align		4
        /*0014*/ 	.word	0xfffffffd
	.align		4
        /*0018*/ 	.word	0x00000000
	.align		4
        /*001c*/ 	.word	0xfffffffc


//--------------------- .text._Z48Dot_float_float_float_cuda_Dot_8157_block_kernelPfS_S_iiPc --------------------------
	.section	.text._Z48Dot_float_float_float_cuda_Dot_8157_block_kernelPfS_S_iiPc,"ax",@progbits
	.align	128
        .global         _Z48Dot_float_float_float_cuda_Dot_8157_block_kernelPfS_S_iiPc
        .type           _Z48Dot_float_float_float_cuda_Dot_8157_block_kernelPfS_S_iiPc,@function
        .size           _Z48Dot_float_float_float_cuda_Dot_8157_block_kernelPfS_S_iiPc,(.L_x_1 - _Z48Dot_float_float_float_cuda_Dot_8157_block_kernelPfS_S_iiPc)
        .other          _Z48Dot_float_float_float_cuda_Dot_8157_block_kernelPfS_S_iiPc,@"STO_CUDA_ENTRY STV_DEFAULT"
_Z48Dot_float_float_float_cuda_Dot_8157_block_kernelPfS_S_iiPc:
.text._Z48Dot_float_float_float_cuda_Dot_8157_block_kernelPfS_S_iiPc:
[----:B------:R-:W-:Y:S08]  /*0000*/  LDC R1, c[0x0][0x37c] ;  /* 0x0000df00ff017b82 */ /* 0x000ff00000000800 */
[----:B------:R-:W0:Y:S02]  /*0010*/  LDC R0, c[0x0][0x398] ;  /* 0x0000e600ff007b82 */ /* 0x000e240000000800 */
[----:B0-----:R-:W-:-:S13]  /*0020*/  ISETP.GT.AND P0, PT, R0, 0xff, PT ;  /* 0x000000ff0000780c */ /* 0x001fda0003f04270 */
[----:B------:R-:W-:Y:S05]  /*0030*/  @P0 EXIT ;  /* 0x000000000000094d */ /* 0x000fea0003800000 */
[----:B------:R-:W0:Y:S01]  /*0040*/  LDC R0, c[0x0][0x39c] ;  /* 0x0000e700ff007b82 */ /* 0x000e220000000800 */
[----:B------:R-:W1:Y:S01]  /*0050*/  S2R R7, SR_TID.X ;  /* 0x0000000000077919 */ /* 0x000e620000002100 */
[----:B0-----:R-:W-:-:S04]  /*0060*/  SHF.L.U32 R0, R0, 0x6, RZ ;  /* 0x0000000600007819 */ /* 0x001fc800000006ff */
[----:B------:R-:W-:-:S04]  /*0070*/  LOP3.LUT R0, R0, 0x3fffffc0, RZ, 0xc0, !PT ;  /* 0x3fffffc000007812 */ /* 0x000fc800078ec0ff */
[----:B-1----:R-:W-:-:S04]  /*0080*/  LOP3.LUT R6, R0, 0x1f, R7, 0xf8, !PT ;  /* 0x0000001f00067812 */ /* 0x002fc800078ef807 */
[----:B------:R-:W-:-:S13]  /*0090*/  ISETP.GT.U32.AND P0, PT, R6, 0xff, PT ;  /* 0x000000ff0600780c */ /* 0x000fda0003f04070 */
[----:B------:R-:W-:Y:S05]  /*00a0*/  @P0 EXIT ;  /* 0x000000000000094d */ /* 0x000fea0003800000 */
[----:B------:R-:W0:Y:S01]  /*00b0*/  LDC.64 R4, c[0x0][0x388] ;  /* 0x0000e200ff047b82 */ /* 0x000e220000000a00 */
[----:B------:R-:W1:Y:S01]  /*00c0*/  LDCU.64 UR6, c[0x0][0x380] ;  /* 0x00007000ff0677ac */ /* 0x000e620008000a00 */
[C---:B------:R-:W-:Y:S02]  /*00d0*/  SHF.L.U32 R2, R7.reuse, 0x8, RZ ;  /* 0x0000000807027819 */ /* 0x040fe400000006ff */
[----:B------:R-:W-:Y:S01]  /*00e0*/  SHF.L.U32 R0, R7, 0x2, RZ ;  /* 0x0000000207007819 */ /* 0x000fe200000006ff */
[----:B------:R-:W2:Y:S01]  /*00f0*/  LDCU.64 UR4, c[0x0][0x358] ;  /* 0x00006b00ff0477ac */ /* 0x000ea20008000a00 */
[----:B------:R-:W-:Y:S02]  /*0100*/  LOP3.LUT R3, R2, 0x3e000, RZ, 0xc0, !PT ;  /* 0x0003e00002037812 */ /* 0x000fe400078ec0ff */
[----:B------:R-:W-:Y:S02]  /*0110*/  LOP3.LUT R0, R0, 0xf80, RZ, 0xc0, !PT ;  /* 0x00000f8000007812 */ /* 0x000fe400078ec0ff */
[----:B------:R-:W-:-:S02]  /*0120*/  IADD3 R9, PT, PT, R6, R3, RZ ;  /* 0x0000000306097210 */ /* 0x000fc40007ffe0ff */
[----:B-1----:R-:W-:-:S04]  /*0130*/  IADD3 R2, P0, PT, R0, UR6, RZ ;  /* 0x0000000600027c10 */ /* 0x002fc8000ff1e0ff */
[----:B------:R-:W-:Y:S01]  /*0140*/  IADD3.X R3, PT, PT, RZ, UR7, RZ, P0, !PT ;  /* 0x00000007ff037c10 */ /* 0x000fe200087fe4ff */
[----:B0-----:R-:W-:-:S04]  /*0150*/  IMAD.WIDE.U32 R4, R9, 0x4, R4 ;  /* 0x0000000409047825 */ /* 0x001fc800078e0004 */
[----:B--2---:R-:W2:Y:S04]  /*0160*/  LDG.E R0, desc[UR4][R2.64] ;  /* 0x0000000402007981 */ /* 0x004ea8000c1e1900 */
[----:B------:R-:W2:Y:S04]  /*0170*/  LDG.E R15, desc[UR4][R4.64] ;  /* 0x00000004040f7981 */ /* 0x000ea8000c1e1900 */
[----:B------:R-:W3:Y:S04]  /*0180*/  LDG.E R14, desc[UR4][R4.64+0x400] ;  /* 0x00040004040e7981 */ /* 0x000ee8000c1e1900 */
[----:B------:R-:W3:Y:S04]  /*0190*/  LDG.E R17, desc[UR4][R2.64+0x4] ;  /* 0x0000040402117981 */ /* 0x000ee8000c1e1900 */
[----:B------:R-:W4:Y:S04]  /*01a0*/  LDG.E R16, desc[UR4][R4.64+0x800] ;  /* 0x0008000404107981 */ /* 0x000f28000c1e1900 */
[----:B------:R-:W4:Y:S04]  /*01b0*/  LDG.E R19, desc[UR4][R2.64+0x8] ;  /* 0x0000080402137981 */ /* 0x000f28000c1e1900 */
[----:B------:R-:W5:Y:S04]  /*01c0*/  LDG.E R20, desc[UR4][R4.64+0xc00] ;  /* 0x000c000404147981 */ /* 0x000f68000c1e1900 */
        /* <DEDUP_REMOVED lines=14> */
[----:B------:R-:W5:Y:S01]  /*02b0*/  LDG.E R29, desc[UR4][R4.64+0x7c00] ;  /* 0x007c0004041d7981 */ /* 0x000f62000c1e1900 */
[----:B--2---:R-:W-:-:S03]  /*02c0*/  FFMA R0, R0, R15, RZ ;  /* 0x0000000f00007223 */ /* 0x004fc600000000ff */
[----:B------:R-:W2:Y:S01]  /*02d0*/  LDG.E R15, desc[UR4][R2.64+0x24] ;  /* 0x00002404020f7981 */ /* 0x000ea2000c1e1900 */
[----:B---3--:R-:W-:-:S03]  /*02e0*/  FFMA R0, R17, R14, R0 ;  /* 0x0000000e11007223 */ /* 0x008fc60000000000 */
[----:B------:R-:W3:Y:S04]  /*02f0*/  LDG.E R14, desc[UR4][R4.64+0x2800] ;  /* 0x00280004040e7981 */ /* 0x000ee8000c1e1900 */
[----:B------:R-:W3:Y:S01]  /*0300*/  LDG.E R17, desc[UR4][R2.64+0x28] ;  /* 0x0000280402117981 */ /* 0x000ee2000c1e1900 */
[----:B----4-:R-:W-:-:S03]  /*0310*/  FFMA R0, R19, R16, R0 ;  /* 0x0000001013007223 */ /* 0x010fc60000000000 */
[----:B------:R-:W4:Y:S04]  /*0320*/  LDG.E R16, desc[UR4][R4.64+0x2c00] ;  /* 0x002c000404107981 */ /* 0x000f28000c1e1900 */
[----:B------:R-:W4:Y:S01]  /*0330*/  LDG.E R19, desc[UR4][R2.64+0x2c] ;  /* 0x00002c0402137981 */ /* 0x000f22000c1e1900 */
[----:B-----5:R-:W-:-:S03]  /*0340*/  FFMA R0, R23, R20, R0 ;  /* 0x0000001417007223 */ /* 0x020fc60000000000 */
[----:B------:R-:W5:Y:S04]  /*0350*/  LDG.E R20, desc[UR4][R4.64+0x3000] ;  /* 0x0030000404147981 */ /* 0x000f68000c1e1900 */
[----:B------:R-:W5:Y:S01]  /*0360*/  LDG.E R23, desc[UR4][R2.64+0x30] ;  /* 0x0000300402177981 */ /* 0x000f62000c1e1900 */
[----:B------:R-:W-:-:S03]  /*0370*/  FFMA R0, R25, R22, R0 ;  /* 0x0000001619007223 */ /* 0x000fc60000000000 */
        /* <DEDUP_REMOVED lines=13> */
[----:B------:R-:W5:Y:S04]  /*0450*/  LDG.E R13, desc[UR4][R2.64+0x44] ;  /* 0x00004404020d7981 */ /* 0x000f68000c1e1900 */
[----:B------:R-:W5:Y:S01]  /*0460*/  LDG.E R27, desc[UR4][R4.64+0x7400] ;  /* 0x00740004041b7981 */ /* 0x000f62000c1e1900 */
[----:B--2---:R-:W-:-:S03]  /*0470*/  FFMA R24, R15, R12, R24 ;  /* 0x0000000c0f187223 */ /* 0x004fc60000000018 */
[----:B------:R-:W2:Y:S04]  /*0480*/  LDG.E R12, desc[UR4][R4.64+0x4800] ;  /* 0x00480004040c7981 */ /* 0x000ea8000c1e1900 */
        /* <DEDUP_REMOVED lines=34> */
[----:B-----5:R-:W-:-:S04]  /*06b0*/  FFMA R19, R23, R20, R19 ;  /* 0x0000001417137223 */ /* 0x020fc80000000013 */
[----:B------:R-:W-:-:S04]  /*06c0*/  FFMA R19, R22, R25, R19 ;  /* 0x0000001916137223 */ /* 0x000fc80000000013 */
[----:B------:R-:W-:-:S04]  /*06d0*/  FFMA R19, R18, R21, R19 ;  /* 0x0000001512137223 */ /* 0x000fc80000000013 */
[----:B------:R-:W-:Y:S02]  /*06e0*/  FFMA R0, R0, R9, R19 ;  /* 0x0000000900007223 */ /* 0x000fe40000000013 */
[----:B------:R-:W0:Y:S01]  /*06f0*/  LDC.64 R18, c[0x0][0x390] ;  /* 0x0000e400ff127b82 */ /* 0x000e220000000a00 */
[----:B------:R-:W-:Y:S01]  /*0700*/  ISETP.GT.U32.AND P0, PT, R7, 0x1f, PT ;  /* 0x0000001f0700780c */ /* 0x000fe20003f04070 */
[----:B------:R-:W-:-:S04]  /*0710*/  FFMA R11, R11, R8, R0 ;  /* 0x000000080b0b7223 */ /* 0x000fc80000000000 */
[----:B------:R-:W-:Y:S01]  /*0720*/  FFMA R11, R10, R13, R11 ;  /* 0x0000000d0a0b7223 */ /* 0x000fe2000000000b */
[----:B0-----:R-:W-:-:S07]  /*0730*/  IMAD.WIDE.U32 R18, R6, 0x4, R18 ;  /* 0x0000000406127825 */ /* 0x001fce00078e0012 */
[----:B------:R-:W-:Y:S01]  /*0740*/  @!P0 STG.E desc[UR4][R18.64], RZ ;  /* 0x000000ff12008986 */ /* 0x000fe2000c101904 */
[----:B------:R-:W-:Y:S01]  /*0750*/  BAR.SYNC.DEFER_BLOCKING 0x0 ;  /* 0x0000000000007b1d */ /* 0x000fe20000010000 */
[----:B--2---:R-:W-:-:S04]  /*0760*/  FFMA R11, R12, R15, R11 ;  /* 0x0000000f0c0b7223 */ /* 0x004fc8000000000b */
[----:B---3--:R-:W-:-:S04]  /*0770*/  FFMA R11, R14, R17, R11 ;  /* 0x000000110e0b7223 */ /* 0x008fc8000000000b */
[----:B----4-:R-:W-:-:S04]  /*0780*/  FFMA R11, R24, R27, R11 ;  /* 0x0000001b180b7223 */ /* 0x010fc8000000000b */
[----:B------:R-:W-:-:S04]  /*0790*/  FFMA R11, R16, R28, R11 ;  /* 0x0000001c100b7223 */ /* 0x000fc8000000000b */
[----:B------:R-:W-:-:S05]  /*07a0*/  FFMA R11, R26, R29, R11 ;  /* 0x0000001d1a0b7223 */ /* 0x000fca000000000b */
[----:B------:R-:W-:Y:S01]  /*07b0*/  REDG.E.ADD.F32.FTZ.RN.STRONG.GPU desc[UR4][R18.64], R11 ;  /* 0x0000000b120079a6 */ /* 0x000fe2000c12f304 */
[----:B------:R-:W-:Y:S05]  /*07c0*/  EXIT ;  /* 0x000000000000794d */ /* 0x000fea0003800000 */
.L_x_0:
[----:B------:R-:W-:-:S00]  /*07d0*/  BRA `(.L_x_0) ;  /* 0xfffffffc00fc7947 */ /* 0x000fc0000383ffff */
[----:B------:R-:W-:-:S00]  /*07e0*/  NOP ;  /* 0x0000000000007918 */ /* 0x000fc00000000000 */
        /* <DEDUP_REMOVED lines=9> */
.L_x_1:


//--------------------- .nv.shared.reserved.0     --------------------------
	.section	.nv.shared.reserved.0,"aw",@nobits
	.weak		__nv_reservedSMEM_offset_0_alias
	.size		__nv_reservedSMEM_offset_0_alias, 0, 64
	.other		__nv_reservedSMEM_offset_0_alias,@"STO_CUDA_RESERVED_SHARED STV_DEFAULT"
__nv_reservedSMEM_offset_0_alias:
	.zero		0
	.zero		64


//--------------------- .nv.constant0._Z48Dot_float_float_float_cuda_Dot_8157_block_kernelPfS_S_iiPc --------------------------
	.section	.nv.constant0._Z48Dot_float_float_float_cuda_Dot_8157_block_kernelPfS_S_iiPc,"a",@progbits
	.sectionflags	@""
	.align	4
.nv.constant0._Z48Dot_float_float_float_cuda_Dot_8157_block_kernelPfS_S_iiPc:
	.zero		936


//--------------------- SYMBOLS --------------------------

	.type		.nv.reservedSmem.offset0,@object
	.size		.nv.reservedSmem.offset0,0x4
